//
// Generated by NVIDIA NVVM Compiler
//
// Compiler Build ID: CL-36424714
// Cuda compilation tools, release 13.0, V13.0.88
// Based on NVVM 20.0.0
//

.version 9.0
.target sm_100
.address_size 64

	// .globl	_Z7addNumsPK7double2S1_PS_i

.visible .entry _Z7addNumsPK7double2S1_PS_i(
	.param .u64 .ptr .align 1 _Z7addNumsPK7double2S1_PS_i_param_0,
	.param .u64 .ptr .align 1 _Z7addNumsPK7double2S1_PS_i_param_1,
	.param .u64 .ptr .align 1 _Z7addNumsPK7double2S1_PS_i_param_2,
	.param .u32 _Z7addNumsPK7double2S1_PS_i_param_3
)
{
	.reg .pred 	%p<2>;
	.reg .b32 	%r<6>;
	.reg .b64 	%rd<11>;
	.reg .b64 	%fd<7>;

	ld.param.u64 	%rd1, [_Z7addNumsPK7double2S1_PS_i_param_0];
	ld.param.u64 	%rd2, [_Z7addNumsPK7double2S1_PS_i_param_1];
	ld.param.u64 	%rd3, [_Z7addNumsPK7double2S1_PS_i_param_2];
	ld.param.u32 	%r2, [_Z7addNumsPK7double2S1_PS_i_param_3];
	mov.u32 	%r3, %tid.x;
	mov.u32 	%r4, %ctaid.x;
	mov.u32 	%r5, %ntid.x;
	mad.lo.s32 	%r1, %r4, %r5, %r3;
	setp.ge.s32 	%p1, %r1, %r2;
	@%p1 bra 	$L__BB0_2;
	cvta.to.global.u64 	%rd4, %rd1;
	cvta.to.global.u64 	%rd5, %rd2;
	cvta.to.global.u64 	%rd6, %rd3;
	mul.wide.s32 	%rd7, %r1, 16;
	add.s64 	%rd8, %rd4, %rd7;
	ld.global.v2.f64 	{%fd1, %fd2}, [%rd8];
	add.s64 	%rd9, %rd5, %rd7;
	ld.global.v2.f64 	{%fd3, %fd4}, [%rd9];
	add.f64 	%fd5, %fd1, %fd3;
	add.f64 	%fd6, %fd2, %fd4;
	add.s64 	%rd10, %rd6, %rd7;
	st.global.v2.f64 	[%rd10], {%fd5, %fd6};
$L__BB0_2:
	ret;

}


// ===== COMPILED SASS (sm_100) =====

	.target	sm_100

	.elftype	@"ET_EXEC"


//--------------------- .note.nv.tkinfo           --------------------------
	.section	.note.nv.tkinfo,"",@"SHT_NOTE"
	.sectionflags	@"SHF_NOTE_NV_TKINFO"
	.tkinfo
        /*0018*/ 	.word	0x00000002
        /*0030*/ 	.string	""
        /*0030*/ 	.string	"ptxas"
        /*0030*/ 	.string	"Cuda compilation tools, release 13.0, V13.0.88"
        /*0030*/ 	.string	"Build cuda_13.0.r13.0/compiler.36424714_0"
        /*0030*/ 	.string	"-arch sm_100 -m 64 "



//--------------------- .note.nv.cuinfo           --------------------------
	.section	.note.nv.cuinfo,"",@"SHT_NOTE"
	.sectionflags	@"SHF_NOTE_NV_CUINFO"
        /*0018*/ 	.short	0x0002
        /*001a*/ 	.short	0x0064
        /*001c*/ 	.short	0x0082
	.zero		2


//--------------------- .nv.info                  --------------------------
	.section	.nv.info,"",@"SHT_CUDA_INFO"
	.align	4


	//----- nvinfo : EIATTR_REGCOUNT
	.align		4
        /*0000*/ 	.byte	0x04, 0x2f
        /*0002*/ 	.short	(.L_1 - .L_0)
	.align		4
.L_0:
        /*0004*/ 	.word	index@(_Z7addNumsPK7double2S1_PS_i)
        /*0008*/ 	.word	0x00000012


	//----- nvinfo : EIATTR_FRAME_SIZE
	.align		4
.L_1:
        /*000c*/ 	.byte	0x04, 0x11
        /*000e*/ 	.short	(.L_3 - .L_2)
	.align		4
.L_2:
        /*0010*/ 	.word	index@(_Z7addNumsPK7double2S1_PS_i)
        /*0014*/ 	.word	0x00000000


	//----- nvinfo : EIATTR_MIN_STACK_SIZE
	.align		4
.L_3:
        /*0018*/ 	.byte	0x04, 0x12
        /*001a*/ 	.short	(.L_5 - .L_4)
	.align		4
.L_4:
        /*001c*/ 	.word	index@(_Z7addNumsPK7double2S1_PS_i)
        /*0020*/ 	.word	0x00000000
.L_5:


//--------------------- .nv.compat                --------------------------
	.section	.nv.compat,"",@"SHT_CUDA_COMPAT_INFO"
	.align	4
        /*0000*/ 	.byte	0x02, 0x09, 0x00, 0x00, 0x02, 0x02, 0x01, 0x00, 0x02, 0x05, 0x05, 0x00, 0x03, 0x07, 0x01, 0x01
        /*0010*/ 	.byte	0x02, 0x03, 0x00, 0x00, 0x02, 0x06, 0x01, 0x00, 0x04, 0x0b, 0x08, 0x00, 0x01, 0x00, 0x00, 0x00
        /*0020*/ 	.byte	0x00, 0x00, 0x00, 0x00


//--------------------- .nv.info._Z7addNumsPK7double2S1_PS_i --------------------------
	.section	.nv.info._Z7addNumsPK7double2S1_PS_i,"",@"SHT_CUDA_INFO"
	.sectionflags	@""
	.align	4


	//----- nvinfo : EIATTR_CUDA_API_VERSION
	.align		4
        /*0000*/ 	.byte	0x04, 0x37
        /*0002*/ 	.short	(.L_7 - .L_6)
.L_6:
        /*0004*/ 	.word	0x00000082


	//----- nvinfo : EIATTR_KPARAM_INFO
	.align		4
.L_7:
        /*0008*/ 	.byte	0x04, 0x17
        /*000a*/ 	.short	(.L_9 - .L_8)
.L_8:
        /*000c*/ 	.word	0x00000000
        /*0010*/ 	.short	0x0003
        /*0012*/ 	.short	0x0018
        /*0014*/ 	.byte	0x00, 0xf0, 0x11, 0x00


	//----- nvinfo : EIATTR_KPARAM_INFO
	.align		4
.L_9:
        /*0018*/ 	.byte	0x04, 0x17
        /*001a*/ 	.short	(.L_11 - .L_10)
.L_10:
        /*001c*/ 	.word	0x00000000
        /*0020*/ 	.short	0x0002
        /*0022*/ 	.short	0x0010
        /*0024*/ 	.byte	0x00, 0xf5, 0x21, 0x00


	//----- nvinfo : EIATTR_KPARAM_INFO
	.align		4
.L_11:
        /*0028*/ 	.byte	0x04, 0x17
        /*002a*/ 	.short	(.L_13 - .L_12)
.L_12:
        /*002c*/ 	.word	0x00000000
        /*0030*/ 	.short	0x0001
        /*0032*/ 	.short	0x0008
        /*0034*/ 	.byte	0x00, 0xf5, 0x21, 0x00


	//----- nvinfo : EIATTR_KPARAM_INFO
	.align		4
.L_13:
        /*0038*/ 	.byte	0x04, 0x17
        /*003a*/ 	.short	(.L_15 - .L_14)
.L_14:
        /*003c*/ 	.word	0x00000000
        /*0040*/ 	.short	0x0000
        /*0042*/ 	.short	0x0000
        /*0044*/ 	.byte	0x00, 0xf5, 0x21, 0x00


	//----- nvinfo : EIATTR_SPARSE_MMA_MASK
	.align		4
.L_15:
        /*0048*/ 	.byte	0x03, 0x50
        /*004a*/ 	.short	0x0000


	//----- nvinfo : EIATTR_MAXREG_COUNT
	.align		4
        /*004c*/ 	.byte	0x03, 0x1b
        /*004e*/ 	.short	0x00ff


	//----- nvinfo : EIATTR_MERCURY_ISA_VERSION
	.align		4
        /*0050*/ 	.byte	0x03, 0x5f
        /*0052*/ 	.short	0x0101


	//----- nvinfo : EIATTR_VRC_CTA_INIT_COUNT
	.align		4
        /*0054*/ 	.byte	0x02, 0x4a
	.zero		1
	.zero		1


	//----- nvinfo : EIATTR_EXIT_INSTR_OFFSETS
	.align		4
        /*0058*/ 	.byte	0x04, 0x1c
        /*005a*/ 	.short	(.L_17 - .L_16)


	//   ....[0]....
.L_16:
        /*005c*/ 	.word	0x00000070


	//   ....[1]....
        /*0060*/ 	.word	0x00000140


	//----- nvinfo : EIATTR_CBANK_PARAM_SIZE
	.align		4
.L_17:
        /*0064*/ 	.byte	0x03, 0x19
        /*0066*/ 	.short	0x001c


	//----- nvinfo : EIATTR_PARAM_CBANK
	.align		4
        /*0068*/ 	.byte	0x04, 0x0a
        /*006a*/ 	.short	(.L_19 - .L_18)
	.align		4
.L_18:
        /*006c*/ 	.word	index@(.nv.constant0._Z7addNumsPK7double2S1_PS_i)
        /*0070*/ 	.short	0x0380
        /*0072*/ 	.short	0x001c


	//----- nvinfo : EIATTR_SW_WAR
	.align		4
.L_19:
        /*0074*/ 	.byte	0x04, 0x36
        /*0076*/ 	.short	(.L_21 - .L_20)
.L_20:
        /*0078*/ 	.word	0x00000008
.L_21:


//--------------------- .nv.callgraph             --------------------------
	.section	.nv.callgraph,"",@"SHT_CUDA_CALLGRAPH"
	.align	4
	.sectionentsize	8
	.align		4
        /*0000*/ 	.word	0x00000000
	.align		4
        /*0004*/ 	.word	0xffffffff
	.align		4
        /*0008*/ 	.word	0x00000000
	.align		4
        /*000c*/ 	.word	0xfffffffe
	.align		4
        /*0010*/ 	.word	0x00000000
	.align		4
        /*0014*/ 	.word	0xfffffffd
	.align		4
        /*0018*/ 	.word	0x00000000
	.align		4
        /*001c*/ 	.word	0xfffffffc


//--------------------- .text._Z7addNumsPK7double2S1_PS_i --------------------------
	.section	.text._Z7addNumsPK7double2S1_PS_i,"ax",@progbits
	.align	128
        .global         _Z7addNumsPK7double2S1_PS_i
        .type           _Z7addNumsPK7double2S1_PS_i,@function
        .size           _Z7addNumsPK7double2S1_PS_i,(.L_x_1 - _Z7addNumsPK7double2S1_PS_i)
        .other          _Z7addNumsPK7double2S1_PS_i,@"STO_CUDA_ENTRY STV_DEFAULT"
_Z7addNumsPK7double2S1_PS_i:
.text._Z7addNumsPK7double2S1_PS_i:
[----:B------:R-:W-:Y:S01]  /*0000*/  LDC R1, c[0x0][0x37c] ;  /* 0x0000df00ff017b82 */ /* 0x000fe20000000800 */
[----:B------:R-:W0:Y:S07]  /*0010*/  S2R R15, SR_TID.X ;  /* 0x00000000000f7919 */ /* 0x000e2e0000002100 */
[----:B------:R-:W0:Y:S01]  /*0020*/  S2UR UR4, SR_CTAID.X ;  /* 0x00000000000479c3 */ /* 0x000e220000002500 */
[----:B------:R-:W1:Y:S07]  /*0030*/  LDCU UR5, c[0x0][0x398] ;  /* 0x00007300ff0577ac */ /* 0x000e6e0008000800 */
[----:B------:R-:W0:Y:S02]  /*0040*/  LDC R0, c[0x0][0x360] ;  /* 0x0000d800ff007b82 */ /* 0x000e240000000800 */
[----:B0-----:R-:W-:-:S05]  /*0050*/  IMAD R15, R0, UR4, R15 ;  /* 0x00000004000f7c24 */ /* 0x001fca000f8e020f */
[----:B-1----:R-:W-:-:S13]  /*0060*/  ISETP.GE.AND P0, PT, R15, UR5, PT ;  /* 0x000000050f007c0c */ /* 0x002fda000bf06270 */
[----:B------:R-:W-:Y:S05]  /*0070*/  @P0 EXIT ;  /* 0x000000000000094d */ /* 0x000fea0003800000 */
[----:B------:R-:W0:Y:S01]  /*0080*/  LDC.64 R8, c[0x0][0x388] ;  /* 0x0000e200ff087b82 */ /* 0x000e220000000a00 */
[----:B------:R-:W1:Y:S07]  /*0090*/  LDCU.64 UR4, c[0x0][0x358] ;  /* 0x00006b00ff0477ac */ /* 0x000e6e0008000a00 */
[----:B------:R-:W2:Y:S08]  /*00a0*/  LDC.64 R2, c[0x0][0x380] ;  /* 0x0000e000ff027b82 */ /* 0x000eb00000000a00 */
[----:B------:R-:W3:Y:S01]  /*00b0*/  LDC.64 R12, c[0x0][0x390] ;  /* 0x0000e400ff0c7b82 */ /* 0x000ee20000000a00 */
[----:B0-----:R-:W-:-:S06]  /*00c0*/  IMAD.WIDE R8, R15, 0x10, R8 ;  /* 0x000000100f087825 */ /* 0x001fcc00078e0208 */
[----:B-1----:R-:W4:Y:S01]  /*00d0*/  LDG.E.128 R8, desc[UR4][R8.64] ;  /* 0x0000000408087981 */ /* 0x002f22000c1e1d00 */
[----:B--2---:R-:W-:-:S05]  /*00e0*/  IMAD.WIDE R2, R15, 0x10, R2 ;  /* 0x000000100f027825 */ /* 0x004fca00078e0202 */
[----:B------:R-:W4:Y:S02]  /*00f0*/  LDG.E.128 R4, desc[UR4][R2.64] ;  /* 0x0000000402047981 */ /* 0x000f24000c1e1d00 */
[----:B----4-:R-:W-:Y:S02]  /*0100*/  DADD R4, R4, R8 ;  /* 0x0000000004047229 */ /* 0x010fe40000000008 */
[----:B------:R-:W-:Y:S01]  /*0110*/  DADD R6, R6, R10 ;  /* 0x0000000006067229 */ /* 0x000fe2000000000a */
[----:B---3--:R-:W-:-:S06]  /*0120*/  IMAD.WIDE R10, R15, 0x10, R12 ;  /* 0x000000100f0a7825 */ /* 0x008fcc00078e020c */
[----:B------:R-:W-:Y:S01]  /*0130*/  STG.E.128 desc[UR4][R10.64], R4 ;  /* 0x000000040a007986 */ /* 0x000fe2000c101d04 */
[----:B------:R-:W-:Y:S05]  /*0140*/  EXIT ;  /* 0x000000000000794d */ /* 0x000fea0003800000 */
.L_x_0:
[----:B------:R-:W-:-:S00]  /*0150*/  BRA `(.L_x_0) ;  /* 0xfffffffc00fc7947 */ /* 0x000fc0000383ffff */
[----:B------:R-:W-:-:S00]  /*0160*/  NOP ;  /* 0x0000000000007918 */ /* 0x000fc00000000000 */
        /* <DEDUP_REMOVED lines=9> */
.L_x_1:


//--------------------- .nv.shared.reserved.0     --------------------------
	.section	.nv.shared.reserved.0,"aw",@nobits
	.weak		__nv_reservedSMEM_offset_0_alias
	.size		__nv_reservedSMEM_offset_0_alias, 0, 64
	.other		__nv_reservedSMEM_offset_0_alias,@"STO_CUDA_RESERVED_SHARED STV_DEFAULT"
__nv_reservedSMEM_offset_0_alias:
	.zero		0
	.zero		64


//--------------------- .nv.constant0._Z7addNumsPK7double2S1_PS_i --------------------------
	.section	.nv.constant0._Z7addNumsPK7double2S1_PS_i,"a",@progbits
	.sectionflags	@""
	.align	4
.nv.constant0._Z7addNumsPK7double2S1_PS_i:
	.zero		924


//--------------------- SYMBOLS --------------------------

	.type		.nv.reservedSmem.offset0,@object
	.size		.nv.reservedSmem.offset0,0x4
